//
// Generated by NVIDIA NVVM Compiler
//
// Compiler Build ID: CL-36424714
// Cuda compilation tools, release 13.0, V13.0.88
// Based on NVVM 20.0.0
//

.version 9.0
.target sm_100
.address_size 64

	// .globl	_Z7gpuSmMMPfS_S_i
// _ZZ7gpuSmMMPfS_S_iE3Ads has been demoted
// _ZZ7gpuSmMMPfS_S_iE3Bds has been demoted

.visible .entry _Z7gpuSmMMPfS_S_i(
	.param .u64 .ptr .align 1 _Z7gpuSmMMPfS_S_i_param_0,
	.param .u64 .ptr .align 1 _Z7gpuSmMMPfS_S_i_param_1,
	.param .u64 .ptr .align 1 _Z7gpuSmMMPfS_S_i_param_2,
	.param .u32 _Z7gpuSmMMPfS_S_i_param_3
)
{
	.reg .pred 	%p<8>;
	.reg .b32 	%r<84>;
	.reg .b32 	%f<64>;
	.reg .b64 	%rd<37>;
	// demoted variable
	.shared .align 4 .b8 _ZZ7gpuSmMMPfS_S_iE3Ads[16];
	// demoted variable
	.shared .align 4 .b8 _ZZ7gpuSmMMPfS_S_iE3Bds[16];
	ld.param.u64 	%rd5, [_Z7gpuSmMMPfS_S_i_param_0];
	ld.param.u64 	%rd6, [_Z7gpuSmMMPfS_S_i_param_1];
	ld.param.u64 	%rd4, [_Z7gpuSmMMPfS_S_i_param_2];
	ld.param.u32 	%r34, [_Z7gpuSmMMPfS_S_i_param_3];
	cvta.to.global.u64 	%rd1, %rd6;
	cvta.to.global.u64 	%rd2, %rd5;
	mov.u32 	%r35, %ctaid.x;
	shl.b32 	%r1, %r35, 1;
	mov.u32 	%r2, %tid.x;
	add.s32 	%r3, %r1, %r2;
	mov.u32 	%r4, %tid.y;
	shr.u32 	%r36, %r34, 31;
	add.s32 	%r37, %r34, %r36;
	shr.s32 	%r5, %r37, 1;
	setp.lt.s32 	%p1, %r34, 2;
	@%p1 bra 	$L__BB0_9;
	cvta.to.global.u64 	%rd7, %rd4;
	mov.u32 	%r39, %ctaid.y;
	shl.b32 	%r40, %r39, 1;
	add.s32 	%r41, %r40, %r4;
	mul.lo.s32 	%r42, %r34, %r41;
	add.s32 	%r6, %r42, %r2;
	shl.b32 	%r43, %r4, 3;
	mov.u32 	%r44, _ZZ7gpuSmMMPfS_S_iE3Ads;
	add.s32 	%r45, %r44, %r43;
	shl.b32 	%r46, %r2, 2;
	add.s32 	%r7, %r45, %r46;
	mov.u32 	%r47, _ZZ7gpuSmMMPfS_S_iE3Bds;
	add.s32 	%r48, %r47, %r43;
	add.s32 	%r8, %r48, %r46;
	shl.b32 	%r49, %r2, 3;
	add.s32 	%r9, %r44, %r49;
	shl.b32 	%r50, %r4, 2;
	sub.s32 	%r10, %r48, %r50;
	add.s32 	%r51, %r42, %r3;
	mul.wide.u32 	%rd8, %r51, 4;
	add.s64 	%rd3, %rd7, %rd8;
	add.s32 	%r52, %r5, -1;
	and.b32  	%r11, %r5, 3;
	setp.lt.u32 	%p2, %r52, 3;
	mov.b32 	%r83, 0;
	@%p2 bra 	$L__BB0_4;
	and.b32  	%r83, %r5, 1073741820;
	neg.s32 	%r81, %r83;
	add.s32 	%r53, %r4, 6;
	mad.lo.s32 	%r54, %r34, %r53, %r2;
	add.s32 	%r79, %r54, %r1;
	shl.b32 	%r15, %r34, 3;
	add.s32 	%r55, %r4, 4;
	mad.lo.s32 	%r56, %r34, %r55, %r2;
	add.s32 	%r78, %r56, %r1;
	add.s32 	%r57, %r4, 2;
	mad.lo.s32 	%r58, %r34, %r57, %r2;
	add.s32 	%r77, %r58, %r1;
	mad.lo.s32 	%r59, %r4, %r34, %r2;
	add.s32 	%r76, %r59, %r1;
	mov.u32 	%r80, %r6;
$L__BB0_3:
	.pragma "nounroll";
	mul.wide.u32 	%rd9, %r80, 4;
	add.s64 	%rd10, %rd2, %rd9;
	ld.global.f32 	%f1, [%rd10];
	st.shared.f32 	[%r7], %f1;
	mul.wide.u32 	%rd11, %r76, 4;
	add.s64 	%rd12, %rd1, %rd11;
	ld.global.f32 	%f2, [%rd12];
	st.shared.f32 	[%r8], %f2;
	bar.sync 	0;
	ld.global.f32 	%f3, [%rd3];
	ld.shared.f32 	%f4, [%r9];
	ld.shared.f32 	%f5, [%r10];
	fma.rn.f32 	%f6, %f4, %f5, %f3;
	ld.shared.f32 	%f7, [%r9+4];
	ld.shared.f32 	%f8, [%r10+8];
	fma.rn.f32 	%f9, %f7, %f8, %f6;
	st.global.f32 	[%rd3], %f9;
	bar.sync 	0;
	add.s32 	%r60, %r80, 2;
	mul.wide.u32 	%rd13, %r60, 4;
	add.s64 	%rd14, %rd2, %rd13;
	ld.global.f32 	%f10, [%rd14];
	st.shared.f32 	[%r7], %f10;
	mul.wide.u32 	%rd15, %r77, 4;
	add.s64 	%rd16, %rd1, %rd15;
	ld.global.f32 	%f11, [%rd16];
	st.shared.f32 	[%r8], %f11;
	bar.sync 	0;
	ld.global.f32 	%f12, [%rd3];
	ld.shared.f32 	%f13, [%r9];
	ld.shared.f32 	%f14, [%r10];
	fma.rn.f32 	%f15, %f13, %f14, %f12;
	ld.shared.f32 	%f16, [%r9+4];
	ld.shared.f32 	%f17, [%r10+8];
	fma.rn.f32 	%f18, %f16, %f17, %f15;
	st.global.f32 	[%rd3], %f18;
	bar.sync 	0;
	add.s32 	%r61, %r80, 4;
	mul.wide.u32 	%rd17, %r61, 4;
	add.s64 	%rd18, %rd2, %rd17;
	ld.global.f32 	%f19, [%rd18];
	st.shared.f32 	[%r7], %f19;
	mul.wide.u32 	%rd19, %r78, 4;
	add.s64 	%rd20, %rd1, %rd19;
	ld.global.f32 	%f20, [%rd20];
	st.shared.f32 	[%r8], %f20;
	bar.sync 	0;
	ld.global.f32 	%f21, [%rd3];
	ld.shared.f32 	%f22, [%r9];
	ld.shared.f32 	%f23, [%r10];
	fma.rn.f32 	%f24, %f22, %f23, %f21;
	ld.shared.f32 	%f25, [%r9+4];
	ld.shared.f32 	%f26, [%r10+8];
	fma.rn.f32 	%f27, %f25, %f26, %f24;
	st.global.f32 	[%rd3], %f27;
	bar.sync 	0;
	add.s32 	%r62, %r80, 6;
	mul.wide.u32 	%rd21, %r62, 4;
	add.s64 	%rd22, %rd2, %rd21;
	ld.global.f32 	%f28, [%rd22];
	st.shared.f32 	[%r7], %f28;
	mul.wide.u32 	%rd23, %r79, 4;
	add.s64 	%rd24, %rd1, %rd23;
	ld.global.f32 	%f29, [%rd24];
	st.shared.f32 	[%r8], %f29;
	bar.sync 	0;
	ld.global.f32 	%f30, [%rd3];
	ld.shared.f32 	%f31, [%r9];
	ld.shared.f32 	%f32, [%r10];
	fma.rn.f32 	%f33, %f31, %f32, %f30;
	ld.shared.f32 	%f34, [%r9+4];
	ld.shared.f32 	%f35, [%r10+8];
	fma.rn.f32 	%f36, %f34, %f35, %f33;
	st.global.f32 	[%rd3], %f36;
	bar.sync 	0;
	add.s32 	%r81, %r81, 4;
	add.s32 	%r80, %r80, 8;
	add.s32 	%r79, %r79, %r15;
	add.s32 	%r78, %r78, %r15;
	add.s32 	%r77, %r77, %r15;
	add.s32 	%r76, %r76, %r15;
	setp.ne.s32 	%p3, %r81, 0;
	@%p3 bra 	$L__BB0_3;
$L__BB0_4:
	setp.eq.s32 	%p4, %r11, 0;
	@%p4 bra 	$L__BB0_9;
	setp.eq.s32 	%p5, %r11, 1;
	@%p5 bra 	$L__BB0_7;
	shl.b32 	%r63, %r83, 1;
	add.s32 	%r64, %r6, %r63;
	mul.wide.u32 	%rd25, %r64, 4;
	add.s64 	%rd26, %rd2, %rd25;
	ld.global.f32 	%f37, [%rd26];
	st.shared.f32 	[%r7], %f37;
	add.s32 	%r65, %r63, %r4;
	mad.lo.s32 	%r66, %r65, %r34, %r3;
	mul.wide.u32 	%rd27, %r66, 4;
	add.s64 	%rd28, %rd1, %rd27;
	ld.global.f32 	%f38, [%rd28];
	st.shared.f32 	[%r8], %f38;
	bar.sync 	0;
	ld.global.f32 	%f39, [%rd3];
	ld.shared.f32 	%f40, [%r9];
	ld.shared.f32 	%f41, [%r10];
	fma.rn.f32 	%f42, %f40, %f41, %f39;
	ld.shared.f32 	%f43, [%r9+4];
	ld.shared.f32 	%f44, [%r10+8];
	fma.rn.f32 	%f45, %f43, %f44, %f42;
	st.global.f32 	[%rd3], %f45;
	bar.sync 	0;
	add.s32 	%r67, %r64, 2;
	mul.wide.u32 	%rd29, %r67, 4;
	add.s64 	%rd30, %rd2, %rd29;
	ld.global.f32 	%f46, [%rd30];
	st.shared.f32 	[%r7], %f46;
	add.s32 	%r68, %r65, 2;
	mad.lo.s32 	%r69, %r68, %r34, %r3;
	mul.wide.u32 	%rd31, %r69, 4;
	add.s64 	%rd32, %rd1, %rd31;
	ld.global.f32 	%f47, [%rd32];
	st.shared.f32 	[%r8], %f47;
	bar.sync 	0;
	ld.global.f32 	%f48, [%rd3];
	ld.shared.f32 	%f49, [%r9];
	ld.shared.f32 	%f50, [%r10];
	fma.rn.f32 	%f51, %f49, %f50, %f48;
	ld.shared.f32 	%f52, [%r9+4];
	ld.shared.f32 	%f53, [%r10+8];
	fma.rn.f32 	%f54, %f52, %f53, %f51;
	st.global.f32 	[%rd3], %f54;
	bar.sync 	0;
	sub.s32 	%r70, %r63, %r83;
	add.s32 	%r83, %r70, 2;
$L__BB0_7:
	and.b32  	%r71, %r5, 1;
	setp.eq.b32 	%p6, %r71, 1;
	not.pred 	%p7, %p6;
	@%p7 bra 	$L__BB0_9;
	shl.b32 	%r72, %r83, 1;
	add.s32 	%r73, %r6, %r72;
	mul.wide.u32 	%rd33, %r73, 4;
	add.s64 	%rd34, %rd2, %rd33;
	ld.global.f32 	%f55, [%rd34];
	st.shared.f32 	[%r7], %f55;
	add.s32 	%r74, %r72, %r4;
	mad.lo.s32 	%r75, %r74, %r34, %r3;
	mul.wide.u32 	%rd35, %r75, 4;
	add.s64 	%rd36, %rd1, %rd35;
	ld.global.f32 	%f56, [%rd36];
	st.shared.f32 	[%r8], %f56;
	bar.sync 	0;
	ld.global.f32 	%f57, [%rd3];
	ld.shared.f32 	%f58, [%r9];
	ld.shared.f32 	%f59, [%r10];
	fma.rn.f32 	%f60, %f58, %f59, %f57;
	ld.shared.f32 	%f61, [%r9+4];
	ld.shared.f32 	%f62, [%r10+8];
	fma.rn.f32 	%f63, %f61, %f62, %f60;
	st.global.f32 	[%rd3], %f63;
	bar.sync 	0;
$L__BB0_9:
	ret;

}


// ===== COMPILED SASS (sm_100) =====

	.target	sm_100

	.elftype	@"ET_EXEC"


//--------------------- .note.nv.tkinfo           --------------------------
	.section	.note.nv.tkinfo,"",@"SHT_NOTE"
	.sectionflags	@"SHF_NOTE_NV_TKINFO"
	.tkinfo
        /*0018*/ 	.word	0x00000002
        /*0030*/ 	.string	""
        /*0030*/ 	.string	"ptxas"
        /*0030*/ 	.string	"Cuda compilation tools, release 13.0, V13.0.88"
        /*0030*/ 	.string	"Build cuda_13.0.r13.0/compiler.36424714_0"
        /*0030*/ 	.string	"-arch sm_100 -m 64 "



//--------------------- .note.nv.cuinfo           --------------------------
	.section	.note.nv.cuinfo,"",@"SHT_NOTE"
	.sectionflags	@"SHF_NOTE_NV_CUINFO"
        /*0018*/ 	.short	0x0002
        /*001a*/ 	.short	0x0064
        /*001c*/ 	.short	0x0082
	.zero		2


//--------------------- .nv.info                  --------------------------
	.section	.nv.info,"",@"SHT_CUDA_INFO"
	.align	4


	//----- nvinfo : EIATTR_REGCOUNT
	.align		4
        /*0000*/ 	.byte	0x04, 0x2f
        /*0002*/ 	.short	(.L_1 - .L_0)
	.align		4
.L_0:
        /*0004*/ 	.word	index@(_Z7gpuSmMMPfS_S_i)
        /*0008*/ 	.word	0x00000020


	//----- nvinfo : EIATTR_FRAME_SIZE
	.align		4
.L_1:
        /*000c*/ 	.byte	0x04, 0x11
        /*000e*/ 	.short	(.L_3 - .L_2)
	.align		4
.L_2:
        /*0010*/ 	.word	index@(_Z7gpuSmMMPfS_S_i)
        /*0014*/ 	.word	0x00000000


	//----- nvinfo : EIATTR_MIN_STACK_SIZE
	.align		4
.L_3:
        /*0018*/ 	.byte	0x04, 0x12
        /*001a*/ 	.short	(.L_5 - .L_4)
	.align		4
.L_4:
        /*001c*/ 	.word	index@(_Z7gpuSmMMPfS_S_i)
        /*0020*/ 	.word	0x00000000
.L_5:


//--------------------- .nv.compat                --------------------------
	.section	.nv.compat,"",@"SHT_CUDA_COMPAT_INFO"
	.align	4
        /*0000*/ 	.byte	0x02, 0x09, 0x00, 0x00, 0x02, 0x02, 0x01, 0x00, 0x02, 0x05, 0x05, 0x00, 0x03, 0x07, 0x01, 0x01
        /*0010*/ 	.byte	0x02, 0x03, 0x00, 0x00, 0x02, 0x06, 0x01, 0x00, 0x04, 0x0b, 0x08, 0x00, 0x09, 0x00, 0x00, 0x00
        /*0020*/ 	.byte	0x00, 0x00, 0x00, 0x00


//--------------------- .nv.info._Z7gpuSmMMPfS_S_i --------------------------
	.section	.nv.info._Z7gpuSmMMPfS_S_i,"",@"SHT_CUDA_INFO"
	.sectionflags	@""
	.align	4


	//----- nvinfo : EIATTR_CUDA_API_VERSION
	.align		4
        /*0000*/ 	.byte	0x04, 0x37
        /*0002*/ 	.short	(.L_7 - .L_6)
.L_6:
        /*0004*/ 	.word	0x00000082


	//----- nvinfo : EIATTR_KPARAM_INFO
	.align		4
.L_7:
        /*0008*/ 	.byte	0x04, 0x17
        /*000a*/ 	.short	(.L_9 - .L_8)
.L_8:
        /*000c*/ 	.word	0x00000000
        /*0010*/ 	.short	0x0003
        /*0012*/ 	.short	0x0018
        /*0014*/ 	.byte	0x00, 0xf0, 0x11, 0x00


	//----- nvinfo : EIATTR_KPARAM_INFO
	.align		4
.L_9:
        /*0018*/ 	.byte	0x04, 0x17
        /*001a*/ 	.short	(.L_11 - .L_10)
.L_10:
        /*001c*/ 	.word	0x00000000
        /*0020*/ 	.short	0x0002
        /*0022*/ 	.short	0x0010
        /*0024*/ 	.byte	0x00, 0xf5, 0x21, 0x00


	//----- nvinfo : EIATTR_KPARAM_INFO
	.align		4
.L_11:
        /*0028*/ 	.byte	0x04, 0x17
        /*002a*/ 	.short	(.L_13 - .L_12)
.L_12:
        /*002c*/ 	.word	0x00000000
        /*0030*/ 	.short	0x0001
        /*0032*/ 	.short	0x0008
        /*0034*/ 	.byte	0x00, 0xf5, 0x21, 0x00


	//----- nvinfo : EIATTR_KPARAM_INFO
	.align		4
.L_13:
        /*0038*/ 	.byte	0x04, 0x17
        /*003a*/ 	.short	(.L_15 - .L_14)
.L_14:
        /*003c*/ 	.word	0x00000000
        /*0040*/ 	.short	0x0000
        /*0042*/ 	.short	0x0000
        /*0044*/ 	.byte	0x00, 0xf5, 0x21, 0x00


	//----- nvinfo : EIATTR_SPARSE_MMA_MASK
	.align		4
.L_15:
        /*0048*/ 	.byte	0x03, 0x50
        /*004a*/ 	.short	0x0000


	//----- nvinfo : EIATTR_MAXREG_COUNT
	.align		4
        /*004c*/ 	.byte	0x03, 0x1b
        /*004e*/ 	.short	0x00ff


	//----- nvinfo : EIATTR_NUM_BARRIERS
	.align		4
        /*0050*/ 	.byte	0x02, 0x4c
        /*0052*/ 	.byte	0x01
	.zero		1


	//----- nvinfo : EIATTR_MERCURY_ISA_VERSION
	.align		4
        /*0054*/ 	.byte	0x03, 0x5f
        /*0056*/ 	.short	0x0101


	//----- nvinfo : EIATTR_VRC_CTA_INIT_COUNT
	.align		4
        /*0058*/ 	.byte	0x02, 0x4a
	.zero		1
	.zero		1


	//----- nvinfo : EIATTR_EXIT_INSTR_OFFSETS
	.align		4
        /*005c*/ 	.byte	0x04, 0x1c
        /*005e*/ 	.short	(.L_17 - .L_16)


	//   ....[0]....
.L_16:
        /*0060*/ 	.word	0x00000030


	//   ....[1]....
        /*0064*/ 	.word	0x00000790


	//   ....[2]....
        /*0068*/ 	.word	0x00000a60


	//   ....[3]....
        /*006c*/ 	.word	0x00000bb0


	//----- nvinfo : EIATTR_CBANK_PARAM_SIZE
	.align		4
.L_17:
        /*0070*/ 	.byte	0x03, 0x19
        /*0072*/ 	.short	0x001c


	//----- nvinfo : EIATTR_PARAM_CBANK
	.align		4
        /*0074*/ 	.byte	0x04, 0x0a
        /*0076*/ 	.short	(.L_19 - .L_18)
	.align		4
.L_18:
        /*0078*/ 	.word	index@(.nv.constant0._Z7gpuSmMMPfS_S_i)
        /*007c*/ 	.short	0x0380
        /*007e*/ 	.short	0x001c


	//----- nvinfo : EIATTR_SW_WAR
	.align		4
.L_19:
        /*0080*/ 	.byte	0x04, 0x36
        /*0082*/ 	.short	(.L_21 - .L_20)
.L_20:
        /*0084*/ 	.word	0x00000008
.L_21:


//--------------------- .nv.callgraph             --------------------------
	.section	.nv.callgraph,"",@"SHT_CUDA_CALLGRAPH"
	.align	4
	.sectionentsize	8
	.align		4
        /*0000*/ 	.word	0x00000000
	.align		4
        /*0004*/ 	.word	0xffffffff
	.align		4
        /*0008*/ 	.word	0x00000000
	.align		4
        /*000c*/ 	.word	0xfffffffe
	.align		4
        /*0010*/ 	.word	0x00000000
	.align		4
        /*0014*/ 	.word	0xfffffffd
	.align		4
        /*0018*/ 	.word	0x00000000
	.align		4
        /*001c*/ 	.word	0xfffffffc


//--------------------- .text._Z7gpuSmMMPfS_S_i   --------------------------
	.section	.text._Z7gpuSmMMPfS_S_i,"ax",@progbits
	.align	128
        .global         _Z7gpuSmMMPfS_S_i
        .type           _Z7gpuSmMMPfS_S_i,@function
        .size           _Z7gpuSmMMPfS_S_i,(.L_x_4 - _Z7gpuSmMMPfS_S_i)
        .other          _Z7gpuSmMMPfS_S_i,@"STO_CUDA_ENTRY STV_DEFAULT"
_Z7gpuSmMMPfS_S_i:
.text._Z7gpuSmMMPfS_S_i:
[----:B------:R-:W-:Y:S08]  /*0000*/  LDC R1, c[0x0][0x37c] ;  /* 0x0000df00ff017b82 */ /* 0x000ff00000000800 */
[----:B------:R-:W0:Y:S02]  /*0010*/  LDC R0, c[0x0][0x398] ;  /* 0x0000e600ff007b82 */ /* 0x000e240000000800 */
[----:B0-----:R-:W-:-:S13]  /*0020*/  ISETP.GE.AND P0, PT, R0, 0x2, PT ;  /* 0x000000020000780c */ /* 0x001fda0003f06270 */
[----:B------:R-:W-:Y:S05]  /*0030*/  @!P0 EXIT ;  /* 0x000000000000894d */ /* 0x000fea0003800000 */
[----:B------:R-:W0:Y:S01]  /*0040*/  S2R R3, SR_TID.Y ;  /* 0x0000000000037919 */ /* 0x000e220000002200 */
[----:B------:R-:W1:Y:S01]  /*0050*/  S2UR UR6, SR_CgaCtaId ;  /* 0x00000000000679c3 */ /* 0x000e620000008800 */
[----:B------:R-:W-:Y:S01]  /*0060*/  LEA.HI R2, R0, R0, RZ, 0x1 ;  /* 0x0000000000027211 */ /* 0x000fe200078f08ff */
[----:B------:R-:W-:Y:S01]  /*0070*/  UMOV UR4, 0x400 ;  /* 0x0000040000047882 */ /* 0x000fe20000000000 */
[----:B------:R-:W2:Y:S01]  /*0080*/  S2R R4, SR_CTAID.Y ;  /* 0x0000000000047919 */ /* 0x000ea20000002600 */
[----:B------:R-:W-:Y:S01]  /*0090*/  UIADD3 UR5, UPT, UPT, UR4, 0x10, URZ ;  /* 0x0000001004057890 */ /* 0x000fe2000fffe0ff */
[----:B------:R-:W-:Y:S01]  /*00a0*/  SHF.R.S32.HI R2, RZ, 0x1, R2 ;  /* 0x00000001ff027819 */ /* 0x000fe20000011402 */
[----:B------:R-:W-:Y:S01]  /*00b0*/  HFMA2 R6, -RZ, RZ, 0, 0 ;  /* 0x00000000ff067431 */ /* 0x000fe200000001ff */
[----:B------:R-:W3:Y:S01]  /*00c0*/  S2R R21, SR_CTAID.X ;  /* 0x0000000000157919 */ /* 0x000ee20000002500 */
[----:B------:R-:W4:Y:S01]  /*00d0*/  LDC.64 R12, c[0x0][0x390] ;  /* 0x0000e400ff0c7b82 */ /* 0x000f220000000a00 */
[----:B------:R-:W3:Y:S01]  /*00e0*/  S2R R15, SR_TID.X ;  /* 0x00000000000f7919 */ /* 0x000ee20000002100 */
[----:B-1----:R-:W-:-:S02]  /*00f0*/  ULEA UR4, UR6, UR4, 0x18 ;  /* 0x0000000406047291 */ /* 0x002fc4000f8ec0ff */
[----:B------:R-:W-:Y:S01]  /*0100*/  ULEA UR5, UR6, UR5, 0x18 ;  /* 0x0000000506057291 */ /* 0x000fe2000f8ec0ff */
[----:B------:R-:W1:Y:S03]  /*0110*/  LDCU.64 UR6, c[0x0][0x358] ;  /* 0x00006b00ff0677ac */ /* 0x000e660008000a00 */
[C---:B0-----:R-:W-:Y:S02]  /*0120*/  LEA R10, R3.reuse, UR4, 0x3 ;  /* 0x00000004030a7c11 */ /* 0x041fe4000f8e18ff */
[C---:B------:R-:W-:Y:S02]  /*0130*/  LEA R14, R3.reuse, UR5, 0x3 ;  /* 0x00000005030e7c11 */ /* 0x040fe4000f8e18ff */
[----:B--2---:R-:W-:Y:S02]  /*0140*/  LEA R7, R4, R3, 0x1 ;  /* 0x0000000304077211 */ /* 0x004fe400078e08ff */
[----:B------:R-:W-:Y:S01]  /*0150*/  IADD3 R4, PT, PT, R2, -0x1, RZ ;  /* 0xffffffff02047810 */ /* 0x000fe20007ffe0ff */
[----:B------:R-:W-:-:S03]  /*0160*/  IMAD R11, R3, -0x4, R14 ;  /* 0xfffffffc030b7824 */ /* 0x000fc600078e020e */
[----:B------:R-:W-:Y:S02]  /*0170*/  ISETP.GE.U32.AND P1, PT, R4, 0x3, PT ;  /* 0x000000030400780c */ /* 0x000fe40003f26070 */
[----:B---3--:R-:W-:Y:S02]  /*0180*/  LEA R5, R21, R15, 0x1 ;  /* 0x0000000f15057211 */ /* 0x008fe400078e08ff */
[----:B------:R-:W-:Y:S02]  /*0190*/  LOP3.LUT R4, R2, 0x3, RZ, 0xc0, !PT ;  /* 0x0000000302047812 */ /* 0x000fe400078ec0ff */
[----:B------:R-:W-:Y:S01]  /*01a0*/  LEA R8, R15, UR4, 0x3 ;  /* 0x000000040f087c11 */ /* 0x000fe2000f8e18ff */
[CC--:B------:R-:W-:Y:S01]  /*01b0*/  IMAD R9, R7.reuse, R0.reuse, R5 ;  /* 0x0000000007097224 */ /* 0x0c0fe200078e0205 */
[----:B------:R-:W-:Y:S01]  /*01c0*/  ISETP.NE.AND P0, PT, R4, RZ, PT ;  /* 0x000000ff0400720c */ /* 0x000fe20003f05270 */
[----:B------:R-:W-:Y:S02]  /*01d0*/  IMAD R7, R7, R0, R15 ;  /* 0x0000000007077224 */ /* 0x000fe400078e020f */
[----:B----4-:R-:W-:Y:S01]  /*01e0*/  IMAD.WIDE.U32 R12, R9, 0x4, R12 ;  /* 0x00000004090c7825 */ /* 0x010fe200078e000c */
[----:B------:R-:W-:-:S02]  /*01f0*/  LEA R9, R15, R10, 0x2 ;  /* 0x0000000a0f097211 */ /* 0x000fc400078e10ff */
[----:B------:R-:W-:Y:S01]  /*0200*/  LEA R10, R15, R14, 0x2 ;  /* 0x0000000e0f0a7211 */ /* 0x000fe200078e10ff */
[----:B-1----:R-:W-:Y:S06]  /*0210*/  @!P1 BRA `(.L_x_0) ;  /* 0x00000004005c9947 */ /* 0x002fec0003800000 */
[C---:B------:R-:W-:Y:S01]  /*0220*/  IADD3 R6, PT, PT, R3.reuse, 0x6, RZ ;  /* 0x0000000603067810 */ /* 0x040fe20007ffe0ff */
[CCC-:B------:R-:W-:Y:S01]  /*0230*/  IMAD R20, R3.reuse, R0.reuse, R15.reuse ;  /* 0x0000000003147224 */ /* 0x1c0fe200078e020f */
[C---:B------:R-:W-:Y:S02]  /*0240*/  IADD3 R16, PT, PT, R3.reuse, 0x4, RZ ;  /* 0x0000000403107810 */ /* 0x040fe40007ffe0ff */
[----:B------:R-:W-:Y:S01]  /*0250*/  IADD3 R17, PT, PT, R3, 0x2, RZ ;  /* 0x0000000203117810 */ /* 0x000fe20007ffe0ff */
[-CC-:B------:R-:W-:Y:S01]  /*0260*/  IMAD R14, R6, R0.reuse, R15.reuse ;  /* 0x00000000060e7224 */ /* 0x180fe200078e020f */
[----:B------:R-:W-:Y:S01]  /*0270*/  LOP3.LUT R6, R2, 0x3ffffffc, RZ, 0xc0, !PT ;  /* 0x3ffffffc02067812 */ /* 0x000fe200078ec0ff */
[-CC-:B------:R-:W-:Y:S02]  /*0280*/  IMAD R16, R16, R0.reuse, R15.reuse ;  /* 0x0000000010107224 */ /* 0x180fe400078e020f */
[----:B------:R-:W-:Y:S01]  /*0290*/  IMAD R18, R17, R0, R15 ;  /* 0x0000000011127224 */ /* 0x000fe200078e020f */
[C---:B------:R-:W-:Y:S01]  /*02a0*/  LEA R25, R21.reuse, R14, 0x1 ;  /* 0x0000000e15197211 */ /* 0x040fe200078e08ff */
[C---:B------:R-:W-:Y:S01]  /*02b0*/  IMAD R23, R21.reuse, 0x2, R20 ;  /* 0x0000000215177824 */ /* 0x040fe200078e0214 */
[----:B------:R-:W-:-:S02]  /*02c0*/  LEA R19, R21, R16, 0x1 ;  /* 0x0000001015137211 */ /* 0x000fc400078e08ff */
[----:B------:R-:W-:Y:S02]  /*02d0*/  LEA R21, R21, R18, 0x1 ;  /* 0x0000001215157211 */ /* 0x000fe400078e08ff */
[----:B------:R-:W-:Y:S02]  /*02e0*/  MOV R18, R7 ;  /* 0x0000000700127202 */ /* 0x000fe40000000f00 */
[----:B------:R-:W-:-:S07]  /*02f0*/  IADD3 R20, PT, PT, -R6, RZ, RZ ;  /* 0x000000ff06147210 */ /* 0x000fce0007ffe1ff */
.L_x_1:
[----:B0-----:R-:W0:Y:S08]  /*0300*/  LDC.64 R26, c[0x0][0x380] ;  /* 0x0000e000ff1a7b82 */ /* 0x001e300000000a00 */
[----:B------:R-:W1:Y:S01]  /*0310*/  LDC.64 R14, c[0x0][0x388] ;  /* 0x0000e200ff0e7b82 */ /* 0x000e620000000a00 */
[----:B0-----:R-:W-:-:S05]  /*0320*/  IMAD.WIDE.U32 R28, R18, 0x4, R26 ;  /* 0x00000004121c7825 */ /* 0x001fca00078e001a */
[----:B------:R1:W2:Y:S02]  /*0330*/  LDG.E R22, desc[UR6][R28.64] ;  /* 0x000000061c167981 */ /* 0x0002a4000c1e1900 */
[----:B-1----:R-:W-:-:S05]  /*0340*/  IMAD.WIDE.U32 R28, R23, 0x4, R14 ;  /* 0x00000004171c7825 */ /* 0x002fca00078e000e */
[----:B------:R-:W3:Y:S04]  /*0350*/  LDG.E R24, desc[UR6][R28.64] ;  /* 0x000000061c187981 */ /* 0x000ee8000c1e1900 */
[----:B--2---:R0:W-:Y:S04]  /*0360*/  STS [R9], R22 ;  /* 0x0000001609007388 */ /* 0x0041e80000000800 */
[----:B---3--:R-:W-:Y:S01]  /*0370*/  STS [R10], R24 ;  /* 0x000000180a007388 */ /* 0x008fe20000000800 */
[----:B------:R-:W-:Y:S06]  /*0380*/  BAR.SYNC.DEFER_BLOCKING 0x0 ;  /* 0x0000000000007b1d */ /* 0x000fec0000010000 */
[----:B0-----:R-:W2:Y:S04]  /*0390*/  LDG.E R22, desc[UR6][R12.64] ;  /* 0x000000060c167981 */ /* 0x001ea8000c1e1900 */
[----:B------:R-:W-:Y:S04]  /*03a0*/  LDS R24, [R11] ;  /* 0x000000000b187984 */ /* 0x000fe80000000800 */
[----:B------:R-:W2:Y:S02]  /*03b0*/  LDS.64 R16, [R8] ;  /* 0x0000000008107984 */ /* 0x000ea40000000a00 */
[----:B--2---:R-:W-:-:S02]  /*03c0*/  FFMA R16, R16, R24, R22 ;  /* 0x0000001810107223 */ /* 0x004fc40000000016 */
[----:B------:R-:W0:Y:S02]  /*03d0*/  LDS R22, [R11+0x8] ;  /* 0x000008000b167984 */ /* 0x000e240000000800 */
[----:B0-----:R-:W-:Y:S01]  /*03e0*/  FFMA R17, R22, R17, R16 ;  /* 0x0000001116117223 */ /* 0x001fe20000000010 */
[----:B------:R-:W-:-:S04]  /*03f0*/  IADD3 R16, PT, PT, R18, 0x2, RZ ;  /* 0x0000000212107810 */ /* 0x000fc80007ffe0ff */
[----:B------:R-:W-:Y:S01]  /*0400*/  STG.E desc[UR6][R12.64], R17 ;  /* 0x000000110c007986 */ /* 0x000fe2000c101906 */
[----:B------:R-:W-:Y:S01]  /*0410*/  IMAD.WIDE.U32 R28, R16, 0x4, R26 ;  /* 0x00000004101c7825 */ /* 0x000fe200078e001a */
[----:B------:R-:W-:Y:S06]  /*0420*/  BAR.SYNC.DEFER_BLOCKING 0x0 ;  /* 0x0000000000007b1d */ /* 0x000fec0000010000 */
[----:B------:R0:W2:Y:S02]  /*0430*/  LDG.E R22, desc[UR6][R28.64] ;  /* 0x000000061c167981 */ /* 0x0000a4000c1e1900 */
[----:B0-----:R-:W-:-:S05]  /*0440*/  IMAD.WIDE.U32 R28, R21, 0x4, R14 ;  /* 0x00000004151c7825 */ /* 0x001fca00078e000e */
        /* <DEDUP_REMOVED lines=10> */
[----:B------:R-:W-:-:S04]  /*04f0*/  VIADD R16, R18, 0x4 ;  /* 0x0000000412107836 */ /* 0x000fc80000000000 */
[----:B------:R-:W-:Y:S01]  /*0500*/  STG.E desc[UR6][R12.64], R17 ;  /* 0x000000110c007986 */ /* 0x000fe2000c101906 */
[----:B------:R-:W-:Y:S01]  /*0510*/  IMAD.WIDE.U32 R28, R16, 0x4, R26 ;  /* 0x00000004101c7825 */ /* 0x000fe200078e001a */
[----:B------:R-:W-:Y:S06]  /*0520*/  BAR.SYNC.DEFER_BLOCKING 0x0 ;  /* 0x0000000000007b1d */ /* 0x000fec0000010000 */
[----:B------:R0:W2:Y:S02]  /*0530*/  LDG.E R24, desc[UR6][R28.64] ;  /* 0x000000061c187981 */ /* 0x0000a4000c1e1900 */
[----:B0-----:R-:W-:-:S06]  /*0540*/  IMAD.WIDE.U32 R28, R19, 0x4, R14 ;  /* 0x00000004131c7825 */ /* 0x001fcc00078e000e */
[----:B------:R-:W3:Y:S01]  /*0550*/  LDG.E R29, desc[UR6][R28.64] ;  /* 0x000000061c1d7981 */ /* 0x000ee2000c1e1900 */
[----:B------:R-:W-:-:S03]  /*0560*/  IADD3 R16, PT, PT, R18, 0x6, RZ ;  /* 0x0000000612107810 */ /* 0x000fc60007ffe0ff */
[----:B--2---:R-:W-:Y:S04]  /*0570*/  STS [R9], R24 ;  /* 0x0000001809007388 */ /* 0x004fe80000000800 */
[----:B---3--:R-:W-:Y:S01]  /*0580*/  STS [R10], R29 ;  /* 0x0000001d0a007388 */ /* 0x008fe20000000800 */
[----:B------:R-:W-:Y:S06]  /*0590*/  BAR.SYNC.DEFER_BLOCKING 0x0 ;  /* 0x0000000000007b1d */ /* 0x000fec0000010000 */
[----:B------:R-:W2:Y:S01]  /*05a0*/  LDG.E R22, desc[UR6][R12.64] ;  /* 0x000000060c167981 */ /* 0x000ea2000c1e1900 */
[----:B------:R-:W-:-:S03]  /*05b0*/  IMAD.WIDE.U32 R26, R16, 0x4, R26 ;  /* 0x00000004101a7825 */ /* 0x000fc600078e001a */
[----:B------:R-:W-:Y:S04]  /*05c0*/  LDS R24, [R11] ;  /* 0x000000000b187984 */ /* 0x000fe80000000800 */
[----:B------:R-:W2:Y:S02]  /*05d0*/  LDS.64 R16, [R8] ;  /* 0x0000000008107984 */ /* 0x000ea40000000a00 */
[----:B--2---:R-:W-:Y:S02]  /*05e0*/  FFMA R16, R16, R24, R22 ;  /* 0x0000001810107223 */ /* 0x004fe40000000016 */
[----:B------:R-:W0:Y:S02]  /*05f0*/  LDS R22, [R11+0x8] ;  /* 0x000008000b167984 */ /* 0x000e240000000800 */
[----:B0-----:R-:W-:Y:S01]  /*0600*/  FFMA R22, R22, R17, R16 ;  /* 0x0000001116167223 */ /* 0x001fe20000000010 */
[----:B------:R-:W-:-:S04]  /*0610*/  IMAD.WIDE.U32 R16, R25, 0x4, R14 ;  /* 0x0000000419107825 */ /* 0x000fc800078e000e */
[----:B------:R-:W-:Y:S01]  /*0620*/  STG.E desc[UR6][R12.64], R22 ;  /* 0x000000160c007986 */ /* 0x000fe2000c101906 */
[----:B------:R-:W-:Y:S06]  /*0630*/  BAR.SYNC.DEFER_BLOCKING 0x0 ;  /* 0x0000000000007b1d */ /* 0x000fec0000010000 */
[----:B------:R-:W2:Y:S04]  /*0640*/  LDG.E R26, desc[UR6][R26.64] ;  /* 0x000000061a1a7981 */ /* 0x000ea8000c1e1900 */
[----:B------:R-:W3:Y:S04]  /*0650*/  LDG.E R17, desc[UR6][R16.64] ;  /* 0x0000000610117981 */ /* 0x000ee8000c1e1900 */
[----:B--2---:R-:W-:Y:S04]  /*0660*/  STS [R9], R26 ;  /* 0x0000001a09007388 */ /* 0x004fe80000000800 */
[----:B---3--:R-:W-:Y:S01]  /*0670*/  STS [R10], R17 ;  /* 0x000000110a007388 */ /* 0x008fe20000000800 */
[----:B------:R-:W-:Y:S06]  /*0680*/  BAR.SYNC.DEFER_BLOCKING 0x0 ;  /* 0x0000000000007b1d */ /* 0x000fec0000010000 */
[----:B------:R-:W2:Y:S01]  /*0690*/  LDG.E R29, desc[UR6][R12.64] ;  /* 0x000000060c1d7981 */ /* 0x000ea2000c1e1900 */
[----:B------:R-:W-:-:S02]  /*06a0*/  IADD3 R20, PT, PT, R20, 0x4, RZ ;  /* 0x0000000414147810 */ /* 0x000fc40007ffe0ff */
[----:B------:R-:W-:Y:S01]  /*06b0*/  IADD3 R18, PT, PT, R18, 0x8, RZ ;  /* 0x0000000812127810 */ /* 0x000fe20007ffe0ff */
[----:B------:R-:W-:Y:S01]  /*06c0*/  LDS R24, [R11] ;  /* 0x000000000b187984 */ /* 0x000fe20000000800 */
[----:B------:R-:W-:Y:S02]  /*06d0*/  ISETP.NE.AND P1, PT, R20, RZ, PT ;  /* 0x000000ff1400720c */ /* 0x000fe40003f25270 */
[C---:B------:R-:W-:Y:S01]  /*06e0*/  LEA R25, R0.reuse, R25, 0x3 ;  /* 0x0000001900197211 */ /* 0x040fe200078e18ff */
[----:B------:R-:W2:Y:S01]  /*06f0*/  LDS.64 R14, [R8] ;  /* 0x00000000080e7984 */ /* 0x000ea20000000a00 */
[C---:B------:R-:W-:Y:S02]  /*0700*/  LEA R19, R0.reuse, R19, 0x3 ;  /* 0x0000001300137211 */ /* 0x040fe400078e18ff */
[C---:B------:R-:W-:Y:S01]  /*0710*/  LEA R21, R0.reuse, R21, 0x3 ;  /* 0x0000001500157211 */ /* 0x040fe200078e18ff */
[----:B------:R-:W0:Y:S01]  /*0720*/  LDS R28, [R11+0x8] ;  /* 0x000008000b1c7984 */ /* 0x000e220000000800 */
[----:B------:R-:W-:Y:S01]  /*0730*/  LEA R23, R0, R23, 0x3 ;  /* 0x0000001700177211 */ /* 0x000fe200078e18ff */
[----:B--2---:R-:W-:-:S04]  /*0740*/  FFMA R14, R14, R24, R29 ;  /* 0x000000180e0e7223 */ /* 0x004fc8000000001d */
[----:B0-----:R-:W-:-:S05]  /*0750*/  FFMA R15, R28, R15, R14 ;  /* 0x0000000f1c0f7223 */ /* 0x001fca000000000e */
[----:B------:R0:W-:Y:S01]  /*0760*/  STG.E desc[UR6][R12.64], R15 ;  /* 0x0000000f0c007986 */ /* 0x0001e2000c101906 */
[----:B------:R-:W-:Y:S06]  /*0770*/  BAR.SYNC.DEFER_BLOCKING 0x0 ;  /* 0x0000000000007b1d */ /* 0x000fec0000010000 */
[----:B------:R-:W-:Y:S05]  /*0780*/  @P1 BRA `(.L_x_1) ;  /* 0xfffffff800dc1947 */ /* 0x000fea000383ffff */
.L_x_0:
[----:B------:R-:W-:Y:S05]  /*0790*/  @!P0 EXIT ;  /* 0x000000000000894d */ /* 0x000fea0003800000 */
[----:B------:R-:W-:Y:S02]  /*07a0*/  ISETP.NE.AND P0, PT, R4, 0x1, PT ;  /* 0x000000010400780c */ /* 0x000fe40003f05270 */
[----:B------:R-:W-:-:S04]  /*07b0*/  LOP3.LUT R2, R2, 0x1, RZ, 0xc0, !PT ;  /* 0x0000000102027812 */ /* 0x000fc800078ec0ff */
[----:B------:R-:W-:-:S07]  /*07c0*/  ISETP.NE.U32.AND P1, PT, R2, 0x1, PT ;  /* 0x000000010200780c */ /* 0x000fce0003f25070 */
[----:B------:R-:W-:Y:S06]  /*07d0*/  @!P0 BRA `(.L_x_2) ;  /* 0x0000000000a08947 */ /* 0x000fec0003800000 */
[----:B0-----:R-:W0:Y:S01]  /*07e0*/  LDC.64 R14, c[0x0][0x380] ;  /* 0x0000e000ff0e7b82 */ /* 0x001e220000000a00 */
[C---:B------:R-:W-:Y:S01]  /*07f0*/  IMAD R2, R6.reuse, 0x2, R3 ;  /* 0x0000000206027824 */ /* 0x040fe200078e0203 */
[----:B------:R-:W-:-:S03]  /*0800*/  LEA R25, R6, R7, 0x1 ;  /* 0x0000000706197211 */ /* 0x000fc600078e08ff */
[----:B------:R-:W-:-:S03]  /*0810*/  IMAD R21, R2, R0, R5 ;  /* 0x0000000002157224 */ /* 0x000fc600078e0205 */
[----:B------:R-:W1:Y:S01]  /*0820*/  LDC.64 R16, c[0x0][0x388] ;  /* 0x0000e200ff107b82 */ /* 0x000e620000000a00 */
[----:B0-----:R-:W-:-:S06]  /*0830*/  IMAD.WIDE.U32 R18, R25, 0x4, R14 ;  /* 0x0000000419127825 */ /* 0x001fcc00078e000e */
[----:B------:R-:W2:Y:S01]  /*0840*/  LDG.E R18, desc[UR6][R18.64] ;  /* 0x0000000612127981 */ /* 0x000ea2000c1e1900 */
[----:B-1----:R-:W-:-:S06]  /*0850*/  IMAD.WIDE.U32 R20, R21, 0x4, R16 ;  /* 0x0000000415147825 */ /* 0x002fcc00078e0010 */
[----:B------:R-:W3:Y:S04]  /*0860*/  LDG.E R21, desc[UR6][R20.64] ;  /* 0x0000000614157981 */ /* 0x000ee8000c1e1900 */
[----:B--2---:R0:W-:Y:S04]  /*0870*/  STS [R9], R18 ;  /* 0x0000001209007388 */ /* 0x0041e80000000800 */
[----:B---3--:R-:W-:Y:S01]  /*0880*/  STS [R10], R21 ;  /* 0x000000150a007388 */ /* 0x008fe20000000800 */
[----:B------:R-:W-:Y:S06]  /*0890*/  BAR.SYNC.DEFER_BLOCKING 0x0 ;  /* 0x0000000000007b1d */ /* 0x000fec0000010000 */
[----:B------:R-:W2:Y:S04]  /*08a0*/  LDG.E R27, desc[UR6][R12.64] ;  /* 0x000000060c1b7981 */ /* 0x000ea8000c1e1900 */
[----:B------:R-:W-:Y:S04]  /*08b0*/  LDS R4, [R11] ;  /* 0x000000000b047984 */ /* 0x000fe80000000800 */
[----:B------:R-:W2:Y:S04]  /*08c0*/  LDS.64 R22, [R8] ;  /* 0x0000000008167984 */ /* 0x000ea80000000a00 */
[----:B------:R-:W1:Y:S01]  /*08d0*/  LDS R29, [R11+0x8] ;  /* 0x000008000b1d7984 */ /* 0x000e620000000800 */
[----:B------:R-:W-:-:S02]  /*08e0*/  IADD3 R2, PT, PT, R2, 0x2, RZ ;  /* 0x0000000202027810 */ /* 0x000fc40007ffe0ff */
[----:B------:R-:W-:-:S03]  /*08f0*/  IADD3 R25, PT, PT, R25, 0x2, RZ ;  /* 0x0000000219197810 */ /* 0x000fc60007ffe0ff */
[----:B------:R-:W-:Y:S02]  /*0900*/  IMAD R19, R2, R0, R5 ;  /* 0x0000000002137224 */ /* 0x000fe400078e0205 */
[----:B------:R-:W-:-:S04]  /*0910*/  IMAD.WIDE.U32 R14, R25, 0x4, R14 ;  /* 0x00000004190e7825 */ /* 0x000fc800078e000e */
[----:B0-----:R-:W-:-:S04]  /*0920*/  IMAD.WIDE.U32 R18, R19, 0x4, R16 ;  /* 0x0000000413127825 */ /* 0x001fc800078e0010 */
[----:B--2---:R-:W-:-:S04]  /*0930*/  FFMA R4, R22, R4, R27 ;  /* 0x0000000416047223 */ /* 0x004fc8000000001b */
[----:B-1----:R-:W-:-:S05]  /*0940*/  FFMA R23, R29, R23, R4 ;  /* 0x000000171d177223 */ /* 0x002fca0000000004 */
[----:B------:R-:W-:Y:S01]  /*0950*/  STG.E desc[UR6][R12.64], R23 ;  /* 0x000000170c007986 */ /* 0x000fe2000c101906 */
[----:B------:R-:W-:Y:S06]  /*0960*/  BAR.SYNC.DEFER_BLOCKING 0x0 ;  /* 0x0000000000007b1d */ /* 0x000fec0000010000 */
[----:B------:R-:W2:Y:S04]  /*0970*/  LDG.E R14, desc[UR6][R14.64] ;  /* 0x000000060e0e7981 */ /* 0x000ea8000c1e1900 */
[----:B------:R-:W3:Y:S04]  /*0980*/  LDG.E R19, desc[UR6][R18.64] ;  /* 0x0000000612137981 */ /* 0x000ee8000c1e1900 */
[----:B--2---:R-:W-:Y:S04]  /*0990*/  STS [R9], R14 ;  /* 0x0000000e09007388 */ /* 0x004fe80000000800 */
[----:B---3--:R-:W-:Y:S01]  /*09a0*/  STS [R10], R19 ;  /* 0x000000130a007388 */ /* 0x008fe20000000800 */
[----:B------:R-:W-:Y:S06]  /*09b0*/  BAR.SYNC.DEFER_BLOCKING 0x0 ;  /* 0x0000000000007b1d */ /* 0x000fec0000010000 */
[----:B------:R-:W2:Y:S04]  /*09c0*/  LDG.E R21, desc[UR6][R12.64] ;  /* 0x000000060c157981 */ /* 0x000ea8000c1e1900 */
[----:B------:R-:W-:Y:S04]  /*09d0*/  LDS R2, [R11] ;  /* 0x000000000b027984 */ /* 0x000fe80000000800 */
[----:B------:R-:W2:Y:S04]  /*09e0*/  LDS.64 R16, [R8] ;  /* 0x0000000008107984 */ /* 0x000ea80000000a00 */
[----:B------:R-:W0:Y:S01]  /*09f0*/  LDS R25, [R11+0x8] ;  /* 0x000008000b197984 */ /* 0x000e220000000800 */
[----:B------:R-:W-:-:S04]  /*0a00*/  LEA R6, R6, -R6, 0x1 ;  /* 0x8000000606067211 */ /* 0x000fc800078e08ff */
[----:B------:R-:W-:Y:S01]  /*0a10*/  IADD3 R6, PT, PT, R6, 0x2, RZ ;  /* 0x0000000206067810 */ /* 0x000fe20007ffe0ff */
[----:B--2---:R-:W-:-:S04]  /*0a20*/  FFMA R2, R16, R2, R21 ;  /* 0x0000000210027223 */ /* 0x004fc80000000015 */
[----:B0-----:R-:W-:-:S05]  /*0a30*/  FFMA R17, R25, R17, R2 ;  /* 0x0000001119117223 */ /* 0x001fca0000000002 */
[----:B------:R1:W-:Y:S01]  /*0a40*/  STG.E desc[UR6][R12.64], R17 ;  /* 0x000000110c007986 */ /* 0x0003e2000c101906 */
[----:B------:R-:W-:Y:S06]  /*0a50*/  BAR.SYNC.DEFER_BLOCKING 0x0 ;  /* 0x0000000000007b1d */ /* 0x000fec0000010000 */
.L_x_2:
[----:B------:R-:W-:Y:S05]  /*0a60*/  @P1 EXIT ;  /* 0x000000000000194d */ /* 0x000fea0003800000 */
[----:B-1----:R-:W1:Y:S01]  /*0a70*/  LDC.64 R16, c[0x0][0x380] ;  /* 0x0000e000ff107b82 */ /* 0x002e620000000a00 */
[C---:B------:R-:W-:Y:S02]  /*0a80*/  LEA R3, R6.reuse, R3, 0x1 ;  /* 0x0000000306037211 */ /* 0x040fe400078e08ff */
[----:B------:R-:W-:-:S03]  /*0a90*/  LEA R7, R6, R7, 0x1 ;  /* 0x0000000706077211 */ /* 0x000fc600078e08ff */
[----:B------:R-:W-:Y:S02]  /*0aa0*/  IMAD R3, R3, R0, R5 ;  /* 0x0000000003037224 */ /* 0x000fe400078e0205 */
[----:B0-----:R-:W0:Y:S01]  /*0ab0*/  LDC.64 R14, c[0x0][0x388] ;  /* 0x0000e200ff0e7b82 */ /* 0x001e220000000a00 */
[----:B-1----:R-:W-:-:S06]  /*0ac0*/  IMAD.WIDE.U32 R16, R7, 0x4, R16 ;  /* 0x0000000407107825 */ /* 0x002fcc00078e0010 */
[----:B------:R-:W2:Y:S01]  /*0ad0*/  LDG.E R16, desc[UR6][R16.64] ;  /* 0x0000000610107981 */ /* 0x000ea2000c1e1900 */
[----:B0-----:R-:W-:-:S06]  /*0ae0*/  IMAD.WIDE.U32 R14, R3, 0x4, R14 ;  /* 0x00000004030e7825 */ /* 0x001fcc00078e000e */
        /* <DEDUP_REMOVED lines=8> */
[----:B--2---:R-:W-:-:S04]  /*0b70*/  FFMA R0, R4, R0, R3 ;  /* 0x0000000004007223 */ /* 0x004fc80000000003 */
[----:B0-----:R-:W-:-:S05]  /*0b80*/  FFMA R5, R7, R5, R0 ;  /* 0x0000000507057223 */ /* 0x001fca0000000000 */
[----:B------:R-:W-:Y:S01]  /*0b90*/  STG.E desc[UR6][R12.64], R5 ;  /* 0x000000050c007986 */ /* 0x000fe2000c101906 */
[----:B------:R-:W-:Y:S06]  /*0ba0*/  BAR.SYNC.DEFER_BLOCKING 0x0 ;  /* 0x0000000000007b1d */ /* 0x000fec0000010000 */
[----:B------:R-:W-:Y:S05]  /*0bb0*/  EXIT ;  /* 0x000000000000794d */ /* 0x000fea0003800000 */
.L_x_3:
[----:B------:R-:W-:-:S00]  /*0bc0*/  BRA `(.L_x_3) ;  /* 0xfffffffc00fc7947 */ /* 0x000fc0000383ffff */
[----:B------:R-:W-:-:S00]  /*0bd0*/  NOP ;  /* 0x0000000000007918 */ /* 0x000fc00000000000 */
        /* <DEDUP_REMOVED lines=10> */
.L_x_4:


//--------------------- .nv.shared._Z7gpuSmMMPfS_S_i --------------------------
	.section	.nv.shared._Z7gpuSmMMPfS_S_i,"aw",@nobits
	.sectionflags	@""
	.align	4
.nv.shared._Z7gpuSmMMPfS_S_i:
	.zero		1056


//--------------------- .nv.shared.reserved.0     --------------------------
	.section	.nv.shared.reserved.0,"aw",@nobits
	.weak		__nv_reservedSMEM_offset_0_alias
	.size		__nv_reservedSMEM_offset_0_alias, 0, 64
	.other		__nv_reservedSMEM_offset_0_alias,@"STO_CUDA_RESERVED_SHARED STV_DEFAULT"
__nv_reservedSMEM_offset_0_alias:
	.zero		0
	.zero		64


//--------------------- .nv.constant0._Z7gpuSmMMPfS_S_i --------------------------
	.section	.nv.constant0._Z7gpuSmMMPfS_S_i,"a",@progbits
	.sectionflags	@""
	.align	4
.nv.constant0._Z7gpuSmMMPfS_S_i:
	.zero		924


//--------------------- SYMBOLS --------------------------

	.type		.nv.reservedSmem.offset0,@object
	.size		.nv.reservedSmem.offset0,0x4
	.type		.nv.reservedSmem.cap,@object
	.size		.nv.reservedSmem.cap,0x4
